	.headerflags	@"EF_CUDA_TEXMODE_UNIFIED EF_CUDA_64BIT_ADDRESS EF_CUDA_ACCELERATORS EF_CUDA_SM90 EF_CUDA_VIRTUAL_SM(EF_CUDA_SM90)"
	.elftype	@"ET_EXEC"


//--------------------- .nv.info                  --------------------------
	.section	.nv.info,"",@"SHT_CUDA_INFO"
	.align	4


	//----- nvinfo : EIATTR_REGCOUNT
	.align		4
        /*0000*/ 	.byte	0x04, 0x2f
        /*0002*/ 	.short	(.L_3 - .L_2)
	.align		4
.L_2:
        /*0004*/ 	.word	index@(triton_poi_fused__native_batch_norm_legit_no_training_add_relu_9)
        /*0008*/ 	.word	0x00000015


	//----- nvinfo : EIATTR_MIN_STACK_SIZE
	.align		4
.L_3:
        /*000c*/ 	.byte	0x04, 0x12
        /*000e*/ 	.short	(.L_5 - .L_4)
	.align		4
.L_4:
        /*0010*/ 	.word	index@(triton_poi_fused__native_batch_norm_legit_no_training_add_relu_9)
        /*0014*/ 	.word	0x00000000


	//----- nvinfo : EIATTR_FRAME_SIZE
	.align		4
.L_5:
        /*0018*/ 	.byte	0x04, 0x11
        /*001a*/ 	.short	(.L_7 - .L_6)
	.align		4
.L_6:
        /*001c*/ 	.word	index@(triton_poi_fused__native_batch_norm_legit_no_training_add_relu_9)
        /*0020*/ 	.word	0x00000000


	//----- nvinfo : EIATTR_MIN_STACK_SIZE
	.align		4
.L_7:
        /*0024*/ 	.byte	0x04, 0x12
        /*0026*/ 	.short	(.L_9 - .L_8)
	.align		4
.L_8:
        /*0028*/ 	.word	index@(triton_poi_fused__native_batch_norm_legit_no_training_add_relu_9)
        /*002c*/ 	.word	0x00000000
.L_9:


//--------------------- .nv.info.triton_poi_fused__native_batch_norm_legit_no_training_add_relu_9 --------------------------
	.section	.nv.info.triton_poi_fused__native_batch_norm_legit_no_training_add_relu_9,"",@"SHT_CUDA_INFO"
	.sectionflags	@""
	.align	4


	//----- nvinfo : EIATTR_CUDA_API_VERSION
	.align		4
        /*0000*/ 	.byte	0x04, 0x37
        /*0002*/ 	.short	(.L_11 - .L_10)
.L_10:
        /*0004*/ 	.word	0x0000007c


	//----- nvinfo : EIATTR_KPARAM_INFO
	.align		4
.L_11:
        /*0008*/ 	.byte	0x04, 0x17
        /*000a*/ 	.short	(.L_13 - .L_12)
.L_12:
        /*000c*/ 	.word	0x00000000
        /*0010*/ 	.short	0x0007
        /*0012*/ 	.short	0x0038
        /*0014*/ 	.byte	0x00, 0xf0, 0x11, 0x00


	//----- nvinfo : EIATTR_KPARAM_INFO
	.align		4
.L_13:
        /*0018*/ 	.byte	0x04, 0x17
        /*001a*/ 	.short	(.L_15 - .L_14)
.L_14:
        /*001c*/ 	.word	0x00000000
        /*0020*/ 	.short	0x0006
        /*0022*/ 	.short	0x0030
        /*0024*/ 	.byte	0x00, 0xf4, 0x21, 0x00


	//----- nvinfo : EIATTR_KPARAM_INFO
	.align		4
.L_15:
        /*0028*/ 	.byte	0x04, 0x17
        /*002a*/ 	.short	(.L_17 - .L_16)
.L_16:
        /*002c*/ 	.word	0x00000000
        /*0030*/ 	.short	0x0005
        /*0032*/ 	.short	0x0028
        /*0034*/ 	.byte	0x00, 0xf4, 0x21, 0x00


	//----- nvinfo : EIATTR_KPARAM_INFO
	.align		4
.L_17:
        /*0038*/ 	.byte	0x04, 0x17
        /*003a*/ 	.short	(.L_19 - .L_18)
.L_18:
        /*003c*/ 	.word	0x00000000
        /*0040*/ 	.short	0x0004
        /*0042*/ 	.short	0x0020
        /*0044*/ 	.byte	0x00, 0xf4, 0x21, 0x00


	//----- nvinfo : EIATTR_KPARAM_INFO
	.align		4
.L_19:
        /*0048*/ 	.byte	0x04, 0x17
        /*004a*/ 	.short	(.L_21 - .L_20)
.L_20:
        /*004c*/ 	.word	0x00000000
        /*0050*/ 	.short	0x0003
        /*0052*/ 	.short	0x0018
        /*0054*/ 	.byte	0x00, 0xf4, 0x21, 0x00


	//----- nvinfo : EIATTR_KPARAM_INFO
	.align		4
.L_21:
        /*0058*/ 	.byte	0x04, 0x17
        /*005a*/ 	.short	(.L_23 - .L_22)
.L_22:
        /*005c*/ 	.word	0x00000000
        /*0060*/ 	.short	0x0002
        /*0062*/ 	.short	0x0010
        /*0064*/ 	.byte	0x00, 0xf4, 0x21, 0x00


	//----- nvinfo : EIATTR_KPARAM_INFO
	.align		4
.L_23:
        /*0068*/ 	.byte	0x04, 0x17
        /*006a*/ 	.short	(.L_25 - .L_24)
.L_24:
        /*006c*/ 	.word	0x00000000
        /*0070*/ 	.short	0x0001
        /*0072*/ 	.short	0x0008
        /*0074*/ 	.byte	0x00, 0xf4, 0x21, 0x00


	//----- nvinfo : EIATTR_KPARAM_INFO
	.align		4
.L_25:
        /*0078*/ 	.byte	0x04, 0x17
        /*007a*/ 	.short	(.L_27 - .L_26)
.L_26:
        /*007c*/ 	.word	0x00000000
        /*0080*/ 	.short	0x0000
        /*0082*/ 	.short	0x0000
        /*0084*/ 	.byte	0x00, 0xf4, 0x21, 0x00


	//----- nvinfo : EIATTR_SPARSE_MMA_MASK
	.align		4
.L_27:
        /*0088*/ 	.byte	0x03, 0x50
        /*008a*/ 	.short	0x0000


	//----- nvinfo : EIATTR_MAXREG_COUNT
	.align		4
        /*008c*/ 	.byte	0x03, 0x1b
        /*008e*/ 	.short	0x00ff


	//----- nvinfo : EIATTR_EXIT_INSTR_OFFSETS
	.align		4
        /*0090*/ 	.byte	0x04, 0x1c
        /*0092*/ 	.short	(.L_29 - .L_28)


	//   ....[0]....
.L_28:
        /*0094*/ 	.word	0x00000410


	//----- nvinfo : EIATTR_REQNTID
	.align		4
.L_29:
        /*0098*/ 	.byte	0x04, 0x10
        /*009a*/ 	.short	(.L_31 - .L_30)
.L_30:
        /*009c*/ 	.word	0x00000100
        /*00a0*/ 	.word	0x00000001
        /*00a4*/ 	.word	0x00000001


	//----- nvinfo : EIATTR_CBANK_PARAM_SIZE
	.align		4
.L_31:
        /*00a8*/ 	.byte	0x03, 0x19
        /*00aa*/ 	.short	0x003c


	//----- nvinfo : EIATTR_PARAM_CBANK
	.align		4
        /*00ac*/ 	.byte	0x04, 0x0a
        /*00ae*/ 	.short	(.L_33 - .L_32)
	.align		4
.L_32:
        /*00b0*/ 	.word	index@(.nv.constant0.triton_poi_fused__native_batch_norm_legit_no_training_add_relu_9)
        /*00b4*/ 	.short	0x0210
        /*00b6*/ 	.short	0x003c


	//----- nvinfo : EIATTR_SW_WAR
	.align		4
.L_33:
        /*00b8*/ 	.byte	0x04, 0x36
        /*00ba*/ 	.short	(.L_35 - .L_34)
.L_34:
        /*00bc*/ 	.word	0x00000008
.L_35:


//--------------------- .nv.callgraph             --------------------------
	.section	.nv.callgraph,"",@"SHT_CUDA_CALLGRAPH"
	.align	4
	.sectionentsize	8
	.align		4
        /*0000*/ 	.word	0x00000000
	.align		4
        /*0004*/ 	.word	0xffffffff
	.align		4
        /*0008*/ 	.word	0x00000000
	.align		4
        /*000c*/ 	.word	0xfffffffe
	.align		4
        /*0010*/ 	.word	0x00000000
	.align		4
        /*0014*/ 	.word	0xfffffffd
	.align		4
        /*0018*/ 	.word	0x00000000
	.align		4
        /*001c*/ 	.word	0xfffffffc


//--------------------- .nv.constant4             --------------------------
	.section	.nv.constant4,"a",@progbits
	.align	8
	.align		8
.nv.constant4:
        /*0000*/ 	.dword	_$_str
	.align		8
        /*0008*/ 	.dword	_$_str_$_2


//--------------------- .text.triton_poi_fused__native_batch_norm_legit_no_training_add_relu_9 --------------------------
	.section	.text.triton_poi_fused__native_batch_norm_legit_no_training_add_relu_9,"ax",@progbits
	.align	128
        .global         triton_poi_fused__native_batch_norm_legit_no_training_add_relu_9
        .type           triton_poi_fused__native_batch_norm_legit_no_training_add_relu_9,@function
        .size           triton_poi_fused__native_batch_norm_legit_no_training_add_relu_9,(.L_x_1 - triton_poi_fused__native_batch_norm_legit_no_training_add_relu_9)
        .other          triton_poi_fused__native_batch_norm_legit_no_training_add_relu_9,@"STO_CUDA_ENTRY STV_DEFAULT"
triton_poi_fused__native_batch_norm_legit_no_training_add_relu_9:
.text.triton_poi_fused__native_batch_norm_legit_no_training_add_relu_9:
[----:B------:R-:W-:Y:S01]  /*0000*/  LDC R1, c[0x0][0x28] ;  /* 0x00000a00ff017b82 */ /* 0x000fe20000000800 */
[----:B------:R-:W1:Y:S07]  /*0010*/  S2R R0, SR_TID.X ;  /* 0x0000000000007919 */ /* 0x000e6e0000002100 */
[----:B------:R-:W2:Y:S01]  /*0020*/  LDC.64 R2, c[0x0][0x228] ;  /* 0x00008a00ff027b82 */ /* 0x000ea20000000a00 */
[----:B------:R-:W-:Y:S01]  /*0030*/  ULDC.64 UR4, c[0x0][0x208] ;  /* 0x0000820000047ab9 */ /* 0x000fe20000000a00 */
[----:B------:R-:W3:Y:S06]  /*0040*/  S2R R5, SR_CTAID.X ;  /* 0x0000000000057919 */ /* 0x000eec0000002500 */
[----:B------:R-:W4:Y:S08]  /*0050*/  LDC.64 R10, c[0x0][0x218] ;  /* 0x00008600ff0a7b82 */ /* 0x000f300000000a00 */
[----:B------:R-:W5:Y:S08]  /*0060*/  LDC.64 R12, c[0x0][0x220] ;  /* 0x00008800ff0c7b82 */ /* 0x000f700000000a00 */
[----:B------:R-:W5:Y:S01]  /*0070*/  LDC.64 R8, c[0x0][0x238] ;  /* 0x00008e00ff087b82 */ /* 0x000f620000000a00 */
[----:B-1----:R-:W-:-:S07]  /*0080*/  SHF.L.U32 R0, R0, 0x1, RZ ;  /* 0x0000000100007819 */ /* 0x002fce00000006ff */
[----:B------:R-:W1:Y:S01]  /*0090*/  LDC.64 R14, c[0x0][0x230] ;  /* 0x00008c00ff0e7b82 */ /* 0x000e620000000a00 */
[----:B------:R-:W-:-:S04]  /*00a0*/  LOP3.LUT R0, R0, 0x1fe, RZ, 0xc0, !PT ;  /* 0x000001fe00007812 */ /* 0x000fc800078ec0ff */
[----:B---3--:R-:W-:-:S05]  /*00b0*/  LEA R0, R5, R0, 0x9 ;  /* 0x0000000005007211 */ /* 0x008fca00078e48ff */
[----:B------:R-:W-:-:S05]  /*00c0*/  IMAD.HI R4, R0, 0x66666667, RZ ;  /* 0x6666666700047827 */ /* 0x000fca00078e02ff */
[----:B------:R-:W-:-:S04]  /*00d0*/  SHF.R.U32.HI R5, RZ, 0x1f, R4 ;  /* 0x0000001fff057819 */ /* 0x000fc80000011604 */
[----:B------:R-:W-:-:S05]  /*00e0*/  LEA.HI.SX32 R5, R4, R5, 0x1a ;  /* 0x0000000504057211 */ /* 0x000fca00078fd2ff */
[----:B------:R-:W-:Y:S02]  /*00f0*/  IMAD R6, R5, -0xa0, R0 ;  /* 0xffffff6005067824 */ /* 0x000fe400078e0200 */
[----:B------:R-:W3:Y:S02]  /*0100*/  LDC.64 R4, c[0x0][0x210] ;  /* 0x00008400ff047b82 */ /* 0x000ee40000000a00 */
[----:B--2---:R-:W-:-:S06]  /*0110*/  IMAD.WIDE R2, R6, 0x4, R2 ;  /* 0x0000000406027825 */ /* 0x004fcc00078e0202 */
[----:B------:R-:W2:Y:S01]  /*0120*/  LDG.E.EL.64 R2, desc[UR4][R2.64] ;  /* 0x0000000402027981 */ /* 0x000ea2000c2e1b00 */
[----:B----4-:R-:W-:-:S04]  /*0130*/  IMAD.WIDE R10, R0, 0x4, R10 ;  /* 0x00000004000a7825 */ /* 0x010fc800078e020a */
[C---:B-----5:R-:W-:Y:S02]  /*0140*/  IMAD.WIDE R12, R6.reuse, 0x4, R12 ;  /* 0x00000004060c7825 */ /* 0x060fe400078e020c */
[----:B------:R-:W4:Y:S02]  /*0150*/  LDG.E.64 R10, desc[UR4][R10.64] ;  /* 0x000000040a0a7981 */ /* 0x000f24000c1e1b00 */
[C---:B0-----:R-:W-:Y:S02]  /*0160*/  IMAD.WIDE R8, R6.reuse, 0x4, R8 ;  /* 0x0000000406087825 */ /* 0x041fe400078e0208 */
[----:B------:R-:W5:Y:S02]  /*0170*/  LDG.E.EL.64 R12, desc[UR4][R12.64] ;  /* 0x000000040c0c7981 */ /* 0x000f64000c2e1b00 */
[----:B-1----:R-:W-:Y:S02]  /*0180*/  IMAD.WIDE R14, R6, 0x4, R14 ;  /* 0x00000004060e7825 */ /* 0x002fe400078e020e */
[----:B------:R-:W4:Y:S02]  /*0190*/  LDG.E.EL.64 R8, desc[UR4][R8.64] ;  /* 0x0000000408087981 */ /* 0x000f24000c2e1b00 */
[----:B---3--:R-:W-:-:S02]  /*01a0*/  IMAD.WIDE R4, R0, 0x4, R4 ;  /* 0x0000000400047825 */ /* 0x008fc400078e0204 */
[----:B------:R0:W3:Y:S04]  /*01b0*/  LDG.E.EL.64 R6, desc[UR4][R14.64] ;  /* 0x000000040e067981 */ /* 0x0000e8000c2e1b00 */
[----:B------:R-:W4:Y:S01]  /*01c0*/  LDG.E.64 R4, desc[UR4][R4.64] ;  /* 0x0000000404047981 */ /* 0x000f22000c1e1b00 */
[----:B------:R-:W-:Y:S01]  /*01d0*/  HFMA2.MMA R18, -RZ, RZ, 1.625, 0 ;  /* 0x3e800000ff127435 */ /* 0x000fe200000001ff */
[----:B--2---:R-:W-:Y:S01]  /*01e0*/  FADD R2, R2, 9.9999997473787516356e-06 ;  /* 0x3727c5ac02027421 */ /* 0x004fe20000000000 */
[----:B------:R-:W-:-:S03]  /*01f0*/  FADD R3, R3, 9.9999997473787516356e-06 ;  /* 0x3727c5ac03037421 */ /* 0x000fc60000000000 */
[----:B------:R-:W1:Y:S08]  /*0200*/  MUFU.SQRT R16, R2 ;  /* 0x0000000200107308 */ /* 0x000e700000002000 */
[----:B------:R2:W0:Y:S01]  /*0210*/  MUFU.SQRT R17, R3 ;  /* 0x0000000300117308 */ /* 0x0004220000002000 */
[C---:B-1----:R-:W-:Y:S02]  /*0220*/  FSETP.GT.AND P0, PT, R16.reuse, 8.50705917302346158658e+37, PT ;  /* 0x7e8000001000780b */ /* 0x042fe40003f04000 */
[----:B------:R-:W-:Y:S01]  /*0230*/  FSETP.GEU.AND P2, PT, R16, 1.175494350822287508e-38, PT ;  /* 0x008000001000780b */ /* 0x000fe20003f4e000 */
[----:B--2---:R-:W1:Y:S01]  /*0240*/  LDC.64 R2, c[0x0][0x240] ;  /* 0x00009000ff027b82 */ /* 0x004e620000000a00 */
[----:B0-----:R-:W-:-:S02]  /*0250*/  FSETP.GT.AND P1, PT, R17, 8.50705917302346158658e+37, PT ;  /* 0x7e8000001100780b */ /* 0x001fc40003f24000 */
[----:B------:R-:W-:-:S07]  /*0260*/  FSETP.GEU.AND P3, PT, R17, 1.175494350822287508e-38, PT ;  /* 0x008000001100780b */ /* 0x000fce0003f6e000 */
[----:B------:R-:W-:-:S04]  /*0270*/  @P0 FMUL R16, R16, 0.25 ;  /* 0x3e80000010100820 */ /* 0x000fc80000400000 */
[----:B------:R-:W-:Y:S01]  /*0280*/  @!P2 FMUL R16, R16, 16777216 ;  /* 0x4b8000001010a820 */ /* 0x000fe20000400000 */
[----:B------:R-:W-:-:S04]  /*0290*/  @P1 FMUL R17, R17, 0.25 ;  /* 0x3e80000011111820 */ /* 0x000fc80000400000 */
[----:B------:R-:W-:Y:S01]  /*02a0*/  @!P3 FMUL R17, R17, 16777216 ;  /* 0x4b8000001111b820 */ /* 0x000fe20000400000 */
[----:B------:R-:W0:Y:S01]  /*02b0*/  MUFU.RCP R16, R16 ;  /* 0x0000001000107308 */ /* 0x000e220000001000 */
[----:B------:R-:W-:-:S07]  /*02c0*/  FSEL R15, R18, 1, P0 ;  /* 0x3f800000120f7808 */ /* 0x000fce0000000000 */
[----:B------:R-:W2:Y:S01]  /*02d0*/  MUFU.RCP R17, R17 ;  /* 0x0000001100117308 */ /* 0x000ea20000001000 */
[----:B------:R-:W-:Y:S01]  /*02e0*/  FSEL R18, R18, 1, P1 ;  /* 0x3f80000012127808 */ /* 0x000fe20000800000 */
[----:B----4-:R-:W-:Y:S01]  /*02f0*/  FADD R14, R5, R11 ;  /* 0x0000000b050e7221 */ /* 0x010fe20000000000 */
[----:B------:R-:W-:Y:S01]  /*0300*/  FADD R5, R4, R10 ;  /* 0x0000000a04057221 */ /* 0x000fe20000000000 */
[----:B------:R-:W-:Y:S02]  /*0310*/  @!P2 FMUL R15, R15, 16777216 ;  /* 0x4b8000000f0fa820 */ /* 0x000fe40000400000 */
[----:B------:R-:W-:Y:S01]  /*0320*/  @!P3 FMUL R18, R18, 16777216 ;  /* 0x4b8000001212b820 */ /* 0x000fe20000400000 */
[----:B-----5:R-:W-:Y:S01]  /*0330*/  FADD R13, -R13, R14 ;  /* 0x0000000e0d0d7221 */ /* 0x020fe20000000100 */
[----:B------:R-:W-:Y:S01]  /*0340*/  FADD R5, -R12, R5 ;  /* 0x000000050c057221 */ /* 0x000fe20000000100 */
[----:B0-----:R-:W-:Y:S01]  /*0350*/  FMUL R16, R16, R15 ;  /* 0x0000000f10107220 */ /* 0x001fe20000400000 */
[----:B--2---:R-:W-:-:S03]  /*0360*/  FMUL R18, R17, R18 ;  /* 0x0000001211127220 */ /* 0x004fc60000400000 */
[----:B------:R-:W-:Y:S01]  /*0370*/  FMUL R5, R5, R16 ;  /* 0x0000001005057220 */ /* 0x000fe20000400000 */
[----:B------:R-:W-:-:S03]  /*0380*/  FMUL R18, R13, R18 ;  /* 0x000000120d127220 */ /* 0x000fc60000400000 */
[----:B---3--:R-:W-:Y:S01]  /*0390*/  FFMA R5, R6, R5, R8 ;  /* 0x0000000506057223 */ /* 0x008fe20000000008 */
[----:B------:R-:W-:-:S04]  /*03a0*/  FFMA R7, R7, R18, R9 ;  /* 0x0000001207077223 */ /* 0x000fc80000000009 */
[----:B------:R-:W-:Y:S02]  /*03b0*/  FSETP.GEU.AND P0, PT, R5, RZ, PT ;  /* 0x000000ff0500720b */ /* 0x000fe40003f0e000 */
[----:B------:R-:W-:Y:S01]  /*03c0*/  FSETP.GEU.AND P1, PT, R7, RZ, PT ;  /* 0x000000ff0700720b */ /* 0x000fe20003f2e000 */
[----:B-1----:R-:W-:Y:S01]  /*03d0*/  IMAD.WIDE R2, R0, 0x4, R2 ;  /* 0x0000000400027825 */ /* 0x002fe200078e0202 */
[----:B------:R-:W-:Y:S02]  /*03e0*/  FSEL R6, R5, RZ, P0 ;  /* 0x000000ff05067208 */ /* 0x000fe40000000000 */
[----:B------:R-:W-:-:S05]  /*03f0*/  FSEL R7, R7, RZ, P1 ;  /* 0x000000ff07077208 */ /* 0x000fca0000800000 */
[----:B------:R-:W-:Y:S01]  /*0400*/  STG.E.64 desc[UR4][R2.64], R6 ;  /* 0x0000000602007986 */ /* 0x000fe2000c101b04 */
[----:B------:R-:W-:Y:S05]  /*0410*/  EXIT ;  /* 0x000000000000794d */ /* 0x000fea0003800000 */
.L_x_0:
[----:B------:R-:W-:-:S00]  /*0420*/  BRA `(.L_x_0) ;  /* 0xfffffffc00fc7947 */ /* 0x000fc0000383ffff */
[----:B------:R-:W-:-:S00]  /*0430*/  NOP ;  /* 0x0000000000007918 */ /* 0x000fc00000000000 */
        /* <DEDUP_REMOVED lines=12> */
.L_x_1:


//--------------------- .nv.global.init           --------------------------
	.section	.nv.global.init,"aw",@progbits
.nv.global.init:
	.type		_$_str,@object
	.size		_$_str,(_$_str_$_2 - _$_str)
_$_str:
        /*0000*/ 	.byte	0x5f, 0x5f, 0x43, 0x55, 0x44, 0x41, 0x5f, 0x46, 0x54, 0x5a, 0x00
	.type		_$_str_$_2,@object
	.size		_$_str_$_2,(.L_1 - _$_str_$_2)
_$_str_$_2:
        /*000b*/ 	.byte	0x5f, 0x5f, 0x43, 0x55, 0x44, 0x41, 0x5f, 0x50, 0x52, 0x45, 0x43, 0x5f, 0x53, 0x51, 0x52, 0x54
        /*001b*/ 	.byte	0x00
.L_1:


//--------------------- .nv.constant0.triton_poi_fused__native_batch_norm_legit_no_training_add_relu_9 --------------------------
	.section	.nv.constant0.triton_poi_fused__native_batch_norm_legit_no_training_add_relu_9,"a",@progbits
	.sectionflags	@""
	.align	4
.nv.constant0.triton_poi_fused__native_batch_norm_legit_no_training_add_relu_9:
	.zero		588
